	.headerflags	@"EF_CUDA_TEXMODE_UNIFIED EF_CUDA_64BIT_ADDRESS EF_CUDA_ACCELERATORS EF_CUDA_SM90 EF_CUDA_VIRTUAL_SM(EF_CUDA_SM90)"
	.elftype	@"ET_EXEC"


//--------------------- .nv.info                  --------------------------
	.section	.nv.info,"",@"SHT_CUDA_INFO"
	.align	4


	//----- nvinfo : EIATTR_REGCOUNT
	.align		4
        /*0000*/ 	.byte	0x04, 0x2f
        /*0002*/ 	.short	(.L_3 - .L_2)
	.align		4
.L_2:
        /*0004*/ 	.word	index@(triton_poi_fused__native_batch_norm_legit_no_training_cat_relu_41)
        /*0008*/ 	.word	0x0000001c


	//----- nvinfo : EIATTR_MIN_STACK_SIZE
	.align		4
.L_3:
        /*000c*/ 	.byte	0x04, 0x12
        /*000e*/ 	.short	(.L_5 - .L_4)
	.align		4
.L_4:
        /*0010*/ 	.word	index@(triton_poi_fused__native_batch_norm_legit_no_training_cat_relu_41)
        /*0014*/ 	.word	0x00000000


	//----- nvinfo : EIATTR_FRAME_SIZE
	.align		4
.L_5:
        /*0018*/ 	.byte	0x04, 0x11
        /*001a*/ 	.short	(.L_7 - .L_6)
	.align		4
.L_6:
        /*001c*/ 	.word	index@(triton_poi_fused__native_batch_norm_legit_no_training_cat_relu_41)
        /*0020*/ 	.word	0x00000000


	//----- nvinfo : EIATTR_MIN_STACK_SIZE
	.align		4
.L_7:
        /*0024*/ 	.byte	0x04, 0x12
        /*0026*/ 	.short	(.L_9 - .L_8)
	.align		4
.L_8:
        /*0028*/ 	.word	index@(triton_poi_fused__native_batch_norm_legit_no_training_cat_relu_41)
        /*002c*/ 	.word	0x00000000
.L_9:


//--------------------- .nv.info.triton_poi_fused__native_batch_norm_legit_no_training_cat_relu_41 --------------------------
	.section	.nv.info.triton_poi_fused__native_batch_norm_legit_no_training_cat_relu_41,"",@"SHT_CUDA_INFO"
	.sectionflags	@""
	.align	4


	//----- nvinfo : EIATTR_CUDA_API_VERSION
	.align		4
        /*0000*/ 	.byte	0x04, 0x37
        /*0002*/ 	.short	(.L_11 - .L_10)
.L_10:
        /*0004*/ 	.word	0x0000007c


	//----- nvinfo : EIATTR_KPARAM_INFO
	.align		4
.L_11:
        /*0008*/ 	.byte	0x04, 0x17
        /*000a*/ 	.short	(.L_13 - .L_12)
.L_12:
        /*000c*/ 	.word	0x00000000
        /*0010*/ 	.short	0x0008
        /*0012*/ 	.short	0x0040
        /*0014*/ 	.byte	0x00, 0xf0, 0x11, 0x00


	//----- nvinfo : EIATTR_KPARAM_INFO
	.align		4
.L_13:
        /*0018*/ 	.byte	0x04, 0x17
        /*001a*/ 	.short	(.L_15 - .L_14)
.L_14:
        /*001c*/ 	.word	0x00000000
        /*0020*/ 	.short	0x0007
        /*0022*/ 	.short	0x0038
        /*0024*/ 	.byte	0x00, 0xf4, 0x21, 0x00


	//----- nvinfo : EIATTR_KPARAM_INFO
	.align		4
.L_15:
        /*0028*/ 	.byte	0x04, 0x17
        /*002a*/ 	.short	(.L_17 - .L_16)
.L_16:
        /*002c*/ 	.word	0x00000000
        /*0030*/ 	.short	0x0006
        /*0032*/ 	.short	0x0030
        /*0034*/ 	.byte	0x00, 0xf4, 0x21, 0x00


	//----- nvinfo : EIATTR_KPARAM_INFO
	.align		4
.L_17:
        /*0038*/ 	.byte	0x04, 0x17
        /*003a*/ 	.short	(.L_19 - .L_18)
.L_18:
        /*003c*/ 	.word	0x00000000
        /*0040*/ 	.short	0x0005
        /*0042*/ 	.short	0x0028
        /*0044*/ 	.byte	0x00, 0xf4, 0x21, 0x00


	//----- nvinfo : EIATTR_KPARAM_INFO
	.align		4
.L_19:
        /*0048*/ 	.byte	0x04, 0x17
        /*004a*/ 	.short	(.L_21 - .L_20)
.L_20:
        /*004c*/ 	.word	0x00000000
        /*0050*/ 	.short	0x0004
        /*0052*/ 	.short	0x0020
        /*0054*/ 	.byte	0x00, 0xf4, 0x21, 0x00


	//----- nvinfo : EIATTR_KPARAM_INFO
	.align		4
.L_21:
        /*0058*/ 	.byte	0x04, 0x17
        /*005a*/ 	.short	(.L_23 - .L_22)
.L_22:
        /*005c*/ 	.word	0x00000000
        /*0060*/ 	.short	0x0003
        /*0062*/ 	.short	0x0018
        /*0064*/ 	.byte	0x00, 0xf4, 0x21, 0x00


	//----- nvinfo : EIATTR_KPARAM_INFO
	.align		4
.L_23:
        /*0068*/ 	.byte	0x04, 0x17
        /*006a*/ 	.short	(.L_25 - .L_24)
.L_24:
        /*006c*/ 	.word	0x00000000
        /*0070*/ 	.short	0x0002
        /*0072*/ 	.short	0x0010
        /*0074*/ 	.byte	0x00, 0xf4, 0x21, 0x00


	//----- nvinfo : EIATTR_KPARAM_INFO
	.align		4
.L_25:
        /*0078*/ 	.byte	0x04, 0x17
        /*007a*/ 	.short	(.L_27 - .L_26)
.L_26:
        /*007c*/ 	.word	0x00000000
        /*0080*/ 	.short	0x0001
        /*0082*/ 	.short	0x0008
        /*0084*/ 	.byte	0x00, 0xf4, 0x21, 0x00


	//----- nvinfo : EIATTR_KPARAM_INFO
	.align		4
.L_27:
        /*0088*/ 	.byte	0x04, 0x17
        /*008a*/ 	.short	(.L_29 - .L_28)
.L_28:
        /*008c*/ 	.word	0x00000000
        /*0090*/ 	.short	0x0000
        /*0092*/ 	.short	0x0000
        /*0094*/ 	.byte	0x00, 0xf4, 0x21, 0x00


	//----- nvinfo : EIATTR_SPARSE_MMA_MASK
	.align		4
.L_29:
        /*0098*/ 	.byte	0x03, 0x50
        /*009a*/ 	.short	0x0000


	//----- nvinfo : EIATTR_MAXREG_COUNT
	.align		4
        /*009c*/ 	.byte	0x03, 0x1b
        /*009e*/ 	.short	0x00ff


	//----- nvinfo : EIATTR_EXIT_INSTR_OFFSETS
	.align		4
        /*00a0*/ 	.byte	0x04, 0x1c
        /*00a2*/ 	.short	(.L_31 - .L_30)


	//   ....[0]....
.L_30:
        /*00a4*/ 	.word	0x00000680


	//   ....[1]....
        /*00a8*/ 	.word	0x000006a0


	//----- nvinfo : EIATTR_REQNTID
	.align		4
.L_31:
        /*00ac*/ 	.byte	0x04, 0x10
        /*00ae*/ 	.short	(.L_33 - .L_32)
.L_32:
        /*00b0*/ 	.word	0x00000080
        /*00b4*/ 	.word	0x00000001
        /*00b8*/ 	.word	0x00000001


	//----- nvinfo : EIATTR_CBANK_PARAM_SIZE
	.align		4
.L_33:
        /*00bc*/ 	.byte	0x03, 0x19
        /*00be*/ 	.short	0x0044


	//----- nvinfo : EIATTR_PARAM_CBANK
	.align		4
        /*00c0*/ 	.byte	0x04, 0x0a
        /*00c2*/ 	.short	(.L_35 - .L_34)
	.align		4
.L_34:
        /*00c4*/ 	.word	index@(.nv.constant0.triton_poi_fused__native_batch_norm_legit_no_training_cat_relu_41)
        /*00c8*/ 	.short	0x0210
        /*00ca*/ 	.short	0x0044


	//----- nvinfo : EIATTR_SW_WAR
	.align		4
.L_35:
        /*00cc*/ 	.byte	0x04, 0x36
        /*00ce*/ 	.short	(.L_37 - .L_36)
.L_36:
        /*00d0*/ 	.word	0x00000008
.L_37:


//--------------------- .nv.callgraph             --------------------------
	.section	.nv.callgraph,"",@"SHT_CUDA_CALLGRAPH"
	.align	4
	.sectionentsize	8
	.align		4
        /*0000*/ 	.word	0x00000000
	.align		4
        /*0004*/ 	.word	0xffffffff
	.align		4
        /*0008*/ 	.word	0x00000000
	.align		4
        /*000c*/ 	.word	0xfffffffe
	.align		4
        /*0010*/ 	.word	0x00000000
	.align		4
        /*0014*/ 	.word	0xfffffffd
	.align		4
        /*0018*/ 	.word	0x00000000
	.align		4
        /*001c*/ 	.word	0xfffffffc


//--------------------- .nv.constant4             --------------------------
	.section	.nv.constant4,"a",@progbits
	.align	8
	.align		8
.nv.constant4:
        /*0000*/ 	.dword	_$_str
	.align		8
        /*0008*/ 	.dword	_$_str_$_2


//--------------------- .text.triton_poi_fused__native_batch_norm_legit_no_training_cat_relu_41 --------------------------
	.section	.text.triton_poi_fused__native_batch_norm_legit_no_training_cat_relu_41,"ax",@progbits
	.align	128
        .global         triton_poi_fused__native_batch_norm_legit_no_training_cat_relu_41
        .type           triton_poi_fused__native_batch_norm_legit_no_training_cat_relu_41,@function
        .size           triton_poi_fused__native_batch_norm_legit_no_training_cat_relu_41,(.L_x_1 - triton_poi_fused__native_batch_norm_legit_no_training_cat_relu_41)
        .other          triton_poi_fused__native_batch_norm_legit_no_training_cat_relu_41,@"STO_CUDA_ENTRY STV_DEFAULT"
triton_poi_fused__native_batch_norm_legit_no_training_cat_relu_41:
.text.triton_poi_fused__native_batch_norm_legit_no_training_cat_relu_41:
[----:B------:R-:W0:Y:S01]  /*0000*/  LDC R1, c[0x0][0x28] ;  /* 0x00000a00ff017b82 */ /* 0x000e220000000800 */
[----:B------:R-:W1:Y:S07]  /*0010*/  S2R R0, SR_TID.X ;  /* 0x0000000000007919 */ /* 0x000e6e0000002100 */
[----:B------:R-:W2:Y:S01]  /*0020*/  LDC.64 R4, c[0x0][0x228] ;  /* 0x00008a00ff047b82 */ /* 0x000ea20000000a00 */
[----:B------:R-:W-:Y:S01]  /*0030*/  IMAD.MOV.U32 R6, RZ, RZ, RZ ;  /* 0x000000ffff067224 */ /* 0x000fe200078e00ff */
[----:B------:R-:W-:Y:S01]  /*0040*/  ULDC.64 UR4, c[0x0][0x208] ;  /* 0x0000820000047ab9 */ /* 0x000fe20000000a00 */
[----:B------:R-:W3:Y:S01]  /*0050*/  S2R R3, SR_CTAID.X ;  /* 0x0000000000037919 */ /* 0x000ee20000002500 */
[----:B------:R-:W-:Y:S01]  /*0060*/  HFMA2.MMA R10, -RZ, RZ, 0, 0 ;  /* 0x00000000ff0a7435 */ /* 0x000fe200000001ff */
[----:B------:R-:W-:-:S03]  /*0070*/  ULDC.64 UR6, c[0x0][0x218] ;  /* 0x0000860000067ab9 */ /* 0x000fc60000000a00 */
[----:B------:R-:W4:Y:S01]  /*0080*/  LDC.64 R14, c[0x0][0x220] ;  /* 0x00008800ff0e7b82 */ /* 0x000f220000000a00 */
[----:B-1----:R-:W-:-:S05]  /*0090*/  IMAD.SHL.U32 R0, R0, 0x2, RZ ;  /* 0x0000000200007824 */ /* 0x002fca00078e00ff */
[----:B------:R-:W-:-:S05]  /*00a0*/  LOP3.LUT R0, R0, 0xfe, RZ, 0xc0, !PT ;  /* 0x000000fe00007812 */ /* 0x000fca00078ec0ff */
[----:B---3--:R-:W-:-:S05]  /*00b0*/  IMAD R0, R3, 0x100, R0 ;  /* 0x0000010003007824 */ /* 0x008fca00078e0200 */
[----:B------:R-:W-:Y:S02]  /*00c0*/  SHF.R.S32.HI R3, RZ, 0x1f, R0 ;  /* 0x0000001fff037819 */ /* 0x000fe40000011400 */
[----:B------:R-:W-:Y:S02]  /*00d0*/  ISETP.GE.AND P0, PT, R0, 0x4a80, PT ;  /* 0x00004a800000780c */ /* 0x000fe40003f06270 */
[----:B------:R-:W-:-:S04]  /*00e0*/  LEA.HI R3, R3, R0, RZ, 0x4 ;  /* 0x0000000003037211 */ /* 0x000fc800078f20ff */
[----:B------:R-:W-:-:S05]  /*00f0*/  SHF.R.S32.HI R11, RZ, 0x4, R3 ;  /* 0x00000004ff0b7819 */ /* 0x000fca0000011403 */
[----:B------:R-:W-:-:S05]  /*0100*/  IMAD.HI R2, R11, 0xdbeb61f, RZ ;  /* 0x0dbeb61f0b027827 */ /* 0x000fca00078e02ff */
[----:B------:R-:W-:-:S04]  /*0110*/  SHF.R.U32.HI R7, RZ, 0x1f, R2 ;  /* 0x0000001fff077819 */ /* 0x000fc80000011602 */
[----:B------:R-:W-:-:S05]  /*0120*/  LEA.HI.SX32 R2, R2, R7, 0x1c ;  /* 0x0000000702027211 */ /* 0x000fca00078fe2ff */
[----:B------:R-:W-:-:S04]  /*0130*/  IMAD R11, R2, -0x12a, R11 ;  /* 0xfffffed6020b7824 */ /* 0x000fc800078e020b */
[----:B--2---:R-:W-:-:S05]  /*0140*/  IMAD.WIDE R4, R11, 0x4, R4 ;  /* 0x000000040b047825 */ /* 0x004fca00078e0204 */
[----:B------:R-:W2:Y:S01]  /*0150*/  @!P0 LDG.E.EL R6, desc[UR4][R4.64] ;  /* 0x0000000404068981 */ /* 0x000ea2000c2e1900 */
[----:B------:R-:W-:-:S03]  /*0160*/  IMAD.HI R2, R0, 0xdbeb61f, RZ ;  /* 0x0dbeb61f00027827 */ /* 0x000fc600078e02ff */
[----:B------:R1:W3:Y:S01]  /*0170*/  @!P0 LDG.E.EL R10, desc[UR4][R4.64] ;  /* 0x00000004040a8981 */ /* 0x0002e2000c2e1900 */
[----:B------:R-:W-:Y:S01]  /*0180*/  IMAD.SHL.U32 R8, R11, 0x10, RZ ;  /* 0x000000100b087824 */ /* 0x000fe200078e00ff */
[----:B------:R-:W-:-:S04]  /*0190*/  SHF.R.U32.HI R7, RZ, 0x1f, R2 ;  /* 0x0000001fff077819 */ /* 0x000fc80000011602 */
[----:B------:R-:W-:Y:S02]  /*01a0*/  LEA.HI.SX32 R17, R2, R7, 0x18 ;  /* 0x0000000702117211 */ /* 0x000fe400078fc2ff */
[----:B------:R-:W-:Y:S02]  /*01b0*/  LOP3.LUT R7, R3, 0xfffffff0, RZ, 0xc0, !PT ;  /* 0xfffffff003077812 */ /* 0x000fe400078ec0ff */
[----:B------:R-:W5:Y:S01]  /*01c0*/  LDC.64 R2, c[0x0][0x210] ;  /* 0x00008400ff027b82 */ /* 0x000f620000000a00 */
[C---:B------:R-:W-:Y:S02]  /*01d0*/  IMAD R9, R17.reuse, 0xc0, RZ ;  /* 0x000000c011097824 */ /* 0x040fe400078e02ff */
[----:B------:R-:W-:Y:S02]  /*01e0*/  IMAD.IADD R7, R0, 0x1, -R7 ;  /* 0x0000000100077824 */ /* 0x000fe400078e0a07 */
[----:B-1----:R-:W-:Y:S01]  /*01f0*/  IMAD R4, R17, -0x12a0, R0 ;  /* 0xffffed6011047824 */ /* 0x002fe200078e0200 */
[----:B------:R-:W-:-:S02]  /*0200*/  SHF.R.S32.HI R13, RZ, 0x1f, R9 ;  /* 0x0000001fff0d7819 */ /* 0x000fc40000011409 */
[----:B------:R-:W-:Y:S01]  /*0210*/  IADD3 R18, P1, P2, R8, R7, R9 ;  /* 0x0000000708127210 */ /* 0x000fe20007a3e009 */
[----:B------:R-:W-:Y:S01]  /*0220*/  IMAD R25, R17, 0x11e0, R4 ;  /* 0x000011e011197824 */ /* 0x000fe200078e0204 */
[----:B------:R-:W-:Y:S02]  /*0230*/  SHF.R.S32.HI R8, RZ, 0x1f, R8 ;  /* 0x0000001fff087819 */ /* 0x000fe40000011408 */
[----:B------:R-:W-:Y:S02]  /*0240*/  CS2R R4, SRZ ;  /* 0x0000000000047805 */ /* 0x000fe4000001ff00 */
[----:B------:R-:W-:Y:S02]  /*0250*/  SHF.R.S32.HI R7, RZ, 0x1f, R7 ;  /* 0x0000001fff077819 */ /* 0x000fe40000011407 */
[----:B------:R-:W-:Y:S02]  /*0260*/  LEA R16, P3, R18, UR6, 0x2 ;  /* 0x0000000612107c11 */ /* 0x000fe4000f8610ff */
[----:B------:R-:W-:-:S02]  /*0270*/  IADD3.X R7, R8, R7, R13, P1, P2 ;  /* 0x0000000708077210 */ /* 0x000fc40000fe440d */
[----:B------:R-:W1:Y:S01]  /*0280*/  LDC.64 R12, c[0x0][0x230] ;  /* 0x00008c00ff0c7b82 */ /* 0x000e620000000a00 */
[C---:B------:R-:W-:Y:S02]  /*0290*/  ISETP.GE.AND P2, PT, R11.reuse, 0x11e, PT ;  /* 0x0000011e0b00780c */ /* 0x040fe40003f46270 */
[----:B------:R-:W-:Y:S02]  /*02a0*/  ISETP.GT.AND P1, PT, R11, 0x11d, !P0 ;  /* 0x0000011d0b00780c */ /* 0x000fe40004724270 */
[----:B------:R-:W-:Y:S01]  /*02b0*/  ISETP.LT.AND P4, PT, R0, 0x4a80, !P2 ;  /* 0x00004a800000780c */ /* 0x000fe20005781270 */
[----:B-----5:R-:W-:Y:S01]  /*02c0*/  IMAD.WIDE R24, R25, 0x4, R2 ;  /* 0x0000000419187825 */ /* 0x020fe200078e0202 */
[----:B------:R-:W-:Y:S01]  /*02d0*/  CS2R R2, SRZ ;  /* 0x0000000000027805 */ /* 0x000fe2000001ff00 */
[----:B------:R-:W5:Y:S01]  /*02e0*/  LDC.64 R8, c[0x0][0x238] ;  /* 0x00008e00ff087b82 */ /* 0x000f620000000a00 */
[----:B------:R-:W-:Y:S01]  /*02f0*/  LEA.HI.X R17, R18, UR7, R7, 0x2, P3 ;  /* 0x0000000712117c11 */ /* 0x000fe200098f1407 */
[----:B----4-:R-:W-:Y:S01]  /*0300*/  IMAD.WIDE R22, R11, 0x4, R14 ;  /* 0x000000040b167825 */ /* 0x010fe200078e020e */
[----:B------:R-:W-:-:S02]  /*0310*/  MOV R7, RZ ;  /* 0x000000ff00077202 */ /* 0x000fc40000000f00 */
[----:B------:R-:W-:-:S03]  /*0320*/  CS2R R14, SRZ ;  /* 0x00000000000e7805 */ /* 0x000fc6000001ff00 */
[----:B------:R-:W4:Y:S04]  /*0330*/  @P1 LDG.E.64 R4, desc[UR4][R16.64+-0x4780] ;  /* 0xffb8800410041981 */ /* 0x000f28000c1e1b00 */
[----:B------:R-:W4:Y:S01]  /*0340*/  @P4 LDG.E.64 R2, desc[UR4][R24.64] ;  /* 0x0000000418024981 */ /* 0x000f22000c1e1b00 */
[----:B-1----:R-:W-:-:S03]  /*0350*/  IMAD.WIDE R12, R11, 0x4, R12 ;  /* 0x000000040b0c7825 */ /* 0x002fc600078e020c */
[----:B------:R-:W4:Y:S04]  /*0360*/  @!P0 LDG.E.EL R7, desc[UR4][R22.64] ;  /* 0x0000000416078981 */ /* 0x000f28000c2e1900 */
[----:B------:R-:W4:Y:S01]  /*0370*/  @!P0 LDG.E.EL R14, desc[UR4][R22.64] ;  /* 0x00000004160e8981 */ /* 0x000f22000c2e1900 */
[----:B-----5:R-:W-:Y:S01]  /*0380*/  IMAD.WIDE R8, R11, 0x4, R8 ;  /* 0x000000040b087825 */ /* 0x020fe200078e0208 */
[----:B------:R-:W-:-:S03]  /*0390*/  HFMA2.MMA R11, -RZ, RZ, 0, 0 ;  /* 0x00000000ff0b7435 */ /* 0x000fc600000001ff */
[----:B------:R-:W-:Y:S01]  /*03a0*/  IMAD.MOV.U32 R20, RZ, RZ, RZ ;  /* 0x000000ffff147224 */ /* 0x000fe200078e00ff */
[----:B------:R-:W5:Y:S01]  /*03b0*/  @!P0 LDG.E.EL R15, desc[UR4][R8.64] ;  /* 0x00000004080f8981 */ /* 0x000f62000c2e1900 */
[----:B------:R-:W-:-:S04]  /*03c0*/  IMAD.MOV.U32 R18, RZ, RZ, RZ ;  /* 0x000000ffff127224 */ /* 0x000fc800078e00ff */
[----:B------:R-:W5:Y:S04]  /*03d0*/  @!P0 LDG.E.EL R20, desc[UR4][R12.64] ;  /* 0x000000040c148981 */ /* 0x000f68000c2e1900 */
[----:B------:R1:W5:Y:S04]  /*03e0*/  @!P0 LDG.E.EL R18, desc[UR4][R12.64] ;  /* 0x000000040c128981 */ /* 0x000368000c2e1900 */
[----:B------:R1:W5:Y:S01]  /*03f0*/  @!P0 LDG.E.EL R11, desc[UR4][R8.64] ;  /* 0x00000004080b8981 */ /* 0x000362000c2e1900 */
[----:B------:R-:W-:Y:S01]  /*0400*/  IMAD.MOV.U32 R21, RZ, RZ, 0x3e800000 ;  /* 0x3e800000ff157424 */ /* 0x000fe200078e00ff */
[----:B01----:R-:W0:Y:S08]  /*0410*/  LDC.64 R12, c[0x0][0x240] ;  /* 0x00009000ff0c7b82 */ /* 0x003e300000000a00 */
[----:B------:R-:W1:Y:S01]  /*0420*/  LDC.64 R8, c[0x0][0x248] ;  /* 0x00009200ff087b82 */ /* 0x000e620000000a00 */
[----:B0-----:R-:W-:-:S04]  /*0430*/  IMAD.WIDE R12, R0, 0x4, R12 ;  /* 0x00000004000c7825 */ /* 0x001fc800078e020c */
[----:B-1----:R-:W-:-:S04]  /*0440*/  IMAD.WIDE R8, R0, 0x4, R8 ;  /* 0x0000000400087825 */ /* 0x002fc800078e0208 */
[----:B--2---:R-:W-:-:S04]  /*0450*/  FADD R6, R6, 9.9999997473787516356e-06 ;  /* 0x3727c5ac06067421 */ /* 0x004fc80000000000 */
[----:B------:R-:W0:Y:S01]  /*0460*/  MUFU.SQRT R16, R6 ;  /* 0x0000000600107308 */ /* 0x000e220000002000 */
[----:B---3--:R-:W-:-:S07]  /*0470*/  FADD R10, R10, 9.9999997473787516356e-06 ;  /* 0x3727c5ac0a0a7421 */ /* 0x008fce0000000000 */
[----:B------:R-:W1:Y:S01]  /*0480*/  MUFU.SQRT R17, R10 ;  /* 0x0000000a00117308 */ /* 0x000e620000002000 */
[C---:B0-----:R-:W-:Y:S02]  /*0490*/  FSETP.GT.AND P6, PT, R16.reuse, 8.50705917302346158658e+37, PT ;  /* 0x7e8000001000780b */ /* 0x041fe40003fc4000 */
[----:B------:R-:W-:Y:S02]  /*04a0*/  FSETP.GEU.AND P3, PT, R16, 1.175494350822287508e-38, PT ;  /* 0x008000001000780b */ /* 0x000fe40003f6e000 */
[----:B------:R-:W-:Y:S02]  /*04b0*/  FSEL R19, R21, 1, P6 ;  /* 0x3f80000015137808 */ /* 0x000fe40003000000 */
[----:B-1----:R-:W-:-:S07]  /*04c0*/  FSETP.GT.AND P5, PT, R17, 8.50705917302346158658e+37, PT ;  /* 0x7e8000001100780b */ /* 0x002fce0003fa4000 */
[----:B------:R-:W-:Y:S01]  /*04d0*/  @P6 FMUL R16, R16, 0.25 ;  /* 0x3e80000010106820 */ /* 0x000fe20000400000 */
[----:B------:R-:W-:-:S03]  /*04e0*/  FSETP.GEU.AND P6, PT, R17, 1.175494350822287508e-38, PT ;  /* 0x008000001100780b */ /* 0x000fc60003fce000 */
[----:B------:R-:W-:Y:S02]  /*04f0*/  @!P3 FMUL R16, R16, 16777216 ;  /* 0x4b8000001010b820 */ /* 0x000fe40000400000 */
[----:B------:R-:W-:-:S08]  /*0500*/  @P5 FMUL R17, R17, 0.25 ;  /* 0x3e80000011115820 */ /* 0x000fd00000400000 */
[----:B------:R-:W-:Y:S01]  /*0510*/  @!P6 FMUL R17, R17, 16777216 ;  /* 0x4b8000001111e820 */ /* 0x000fe20000400000 */
[----:B------:R-:W0:Y:S01]  /*0520*/  MUFU.RCP R16, R16 ;  /* 0x0000001000107308 */ /* 0x000e220000001000 */
[----:B------:R-:W-:-:S07]  /*0530*/  FSEL R6, R21, 1, P5 ;  /* 0x3f80000015067808 */ /* 0x000fce0002800000 */
[----:B------:R-:W1:Y:S01]  /*0540*/  MUFU.RCP R17, R17 ;  /* 0x0000001100117308 */ /* 0x000e620000001000 */
[----:B----4-:R-:W-:Y:S02]  /*0550*/  SEL R2, R2, RZ, P4 ;  /* 0x000000ff02027207 */ /* 0x010fe40002000000 */
[----:B------:R-:W-:Y:S01]  /*0560*/  SEL R3, R3, RZ, P4 ;  /* 0x000000ff03037207 */ /* 0x000fe20002000000 */
[----:B------:R-:W-:Y:S01]  /*0570*/  @!P3 FMUL R19, R19, 16777216 ;  /* 0x4b8000001313b820 */ /* 0x000fe20000400000 */
[----:B------:R-:W-:Y:S01]  /*0580*/  @P2 SEL R2, R4, RZ, P1 ;  /* 0x000000ff04022207 */ /* 0x000fe20000800000 */
[----:B------:R-:W-:Y:S01]  /*0590*/  @!P6 FMUL R6, R6, 16777216 ;  /* 0x4b8000000606e820 */ /* 0x000fe20000400000 */
[----:B------:R-:W-:Y:S01]  /*05a0*/  @P2 SEL R3, R5, RZ, P1 ;  /* 0x000000ff05032207 */ /* 0x000fe20000800000 */
[----:B0-----:R-:W-:Y:S02]  /*05b0*/  FMUL R16, R16, R19 ;  /* 0x0000001310107220 */ /* 0x001fe40000400000 */
[----:B------:R-:W-:-:S02]  /*05c0*/  FADD R7, R2, -R7 ;  /* 0x8000000702077221 */ /* 0x000fc40000000000 */
[----:B------:R-:W-:Y:S01]  /*05d0*/  FADD R14, R3, -R14 ;  /* 0x8000000e030e7221 */ /* 0x000fe20000000000 */
[----:B-1----:R-:W-:Y:S01]  /*05e0*/  FMUL R17, R17, R6 ;  /* 0x0000000611117220 */ /* 0x002fe20000400000 */
[----:B------:R-:W-:-:S03]  /*05f0*/  FMUL R16, R7, R16 ;  /* 0x0000001007107220 */ /* 0x000fc60000400000 */
[----:B------:R-:W-:Y:S01]  /*0600*/  FMUL R14, R14, R17 ;  /* 0x000000110e0e7220 */ /* 0x000fe20000400000 */
[----:B-----5:R-:W-:Y:S01]  /*0610*/  FFMA R15, R16, R20, R15 ;  /* 0x00000014100f7223 */ /* 0x020fe2000000000f */
[----:B------:R0:W-:Y:S02]  /*0620*/  @!P0 STG.E.64 desc[UR4][R12.64], R2 ;  /* 0x000000020c008986 */ /* 0x0001e4000c101b04 */
[----:B------:R-:W-:Y:S02]  /*0630*/  FFMA R11, R14, R18, R11 ;  /* 0x000000120e0b7223 */ /* 0x000fe4000000000b */
[----:B------:R-:W-:-:S03]  /*0640*/  FSETP.GEU.AND P1, PT, R15, RZ, PT ;  /* 0x000000ff0f00720b */ /* 0x000fc60003f2e000 */
[----:B------:R-:W-:Y:S02]  /*0650*/  FSETP.GEU.AND P2, PT, R11, RZ, PT ;  /* 0x000000ff0b00720b */ /* 0x000fe40003f4e000 */
[----:B------:R-:W-:Y:S02]  /*0660*/  FSEL R10, R15, RZ, P1 ;  /* 0x000000ff0f0a7208 */ /* 0x000fe40000800000 */
[----:B------:R-:W-:Y:S01]  /*0670*/  FSEL R11, R11, RZ, P2 ;  /* 0x000000ff0b0b7208 */ /* 0x000fe20001000000 */
[----:B0-----:R-:W-:Y:S08]  /*0680*/  @P0 EXIT ;  /* 0x000000000000094d */ /* 0x001ff00003800000 */
[----:B------:R-:W-:Y:S01]  /*0690*/  STG.E.64 desc[UR4][R8.64], R10 ;  /* 0x0000000a08007986 */ /* 0x000fe2000c101b04 */
[----:B------:R-:W-:Y:S05]  /*06a0*/  EXIT ;  /* 0x000000000000794d */ /* 0x000fea0003800000 */
.L_x_0:
[----:B------:R-:W-:-:S00]  /*06b0*/  BRA `(.L_x_0) ;  /* 0xfffffffc00fc7947 */ /* 0x000fc0000383ffff */
[----:B------:R-:W-:-:S00]  /*06c0*/  NOP ;  /* 0x0000000000007918 */ /* 0x000fc00000000000 */
        /* <DEDUP_REMOVED lines=11> */
.L_x_1:


//--------------------- .nv.global.init           --------------------------
	.section	.nv.global.init,"aw",@progbits
.nv.global.init:
	.type		_$_str,@object
	.size		_$_str,(_$_str_$_2 - _$_str)
_$_str:
        /*0000*/ 	.byte	0x5f, 0x5f, 0x43, 0x55, 0x44, 0x41, 0x5f, 0x46, 0x54, 0x5a, 0x00
	.type		_$_str_$_2,@object
	.size		_$_str_$_2,(.L_1 - _$_str_$_2)
_$_str_$_2:
        /*000b*/ 	.byte	0x5f, 0x5f, 0x43, 0x55, 0x44, 0x41, 0x5f, 0x50, 0x52, 0x45, 0x43, 0x5f, 0x53, 0x51, 0x52, 0x54
        /*001b*/ 	.byte	0x00
.L_1:


//--------------------- .nv.constant0.triton_poi_fused__native_batch_norm_legit_no_training_cat_relu_41 --------------------------
	.section	.nv.constant0.triton_poi_fused__native_batch_norm_legit_no_training_cat_relu_41,"a",@progbits
	.sectionflags	@""
	.align	4
.nv.constant0.triton_poi_fused__native_batch_norm_legit_no_training_cat_relu_41:
	.zero		596
